	.headerflags	@"EF_CUDA_TEXMODE_UNIFIED EF_CUDA_64BIT_ADDRESS EF_CUDA_ACCELERATORS EF_CUDA_SM90 EF_CUDA_VIRTUAL_SM(EF_CUDA_SM90)"
	.elftype	@"ET_EXEC"


//--------------------- .nv.info                  --------------------------
	.section	.nv.info,"",@"SHT_CUDA_INFO"
	.align	4


	//----- nvinfo : EIATTR_REGCOUNT
	.align		4
        /*0000*/ 	.byte	0x04, 0x2f
        /*0002*/ 	.short	(.L_1 - .L_0)
	.align		4
.L_0:
        /*0004*/ 	.word	index@(triton_poi_fused_convolution_relu_27)
        /*0008*/ 	.word	0x0000000c


	//----- nvinfo : EIATTR_MIN_STACK_SIZE
	.align		4
.L_1:
        /*000c*/ 	.byte	0x04, 0x12
        /*000e*/ 	.short	(.L_3 - .L_2)
	.align		4
.L_2:
        /*0010*/ 	.word	index@(triton_poi_fused_convolution_relu_27)
        /*0014*/ 	.word	0x00000000


	//----- nvinfo : EIATTR_FRAME_SIZE
	.align		4
.L_3:
        /*0018*/ 	.byte	0x04, 0x11
        /*001a*/ 	.short	(.L_5 - .L_4)
	.align		4
.L_4:
        /*001c*/ 	.word	index@(triton_poi_fused_convolution_relu_27)
        /*0020*/ 	.word	0x00000000


	//----- nvinfo : EIATTR_MIN_STACK_SIZE
	.align		4
.L_5:
        /*0024*/ 	.byte	0x04, 0x12
        /*0026*/ 	.short	(.L_7 - .L_6)
	.align		4
.L_6:
        /*0028*/ 	.word	index@(triton_poi_fused_convolution_relu_27)
        /*002c*/ 	.word	0x00000000
.L_7:


//--------------------- .nv.info.triton_poi_fused_convolution_relu_27 --------------------------
	.section	.nv.info.triton_poi_fused_convolution_relu_27,"",@"SHT_CUDA_INFO"
	.sectionflags	@""
	.align	4


	//----- nvinfo : EIATTR_CUDA_API_VERSION
	.align		4
        /*0000*/ 	.byte	0x04, 0x37
        /*0002*/ 	.short	(.L_9 - .L_8)
.L_8:
        /*0004*/ 	.word	0x0000007c


	//----- nvinfo : EIATTR_KPARAM_INFO
	.align		4
.L_9:
        /*0008*/ 	.byte	0x04, 0x17
        /*000a*/ 	.short	(.L_11 - .L_10)
.L_10:
        /*000c*/ 	.word	0x00000000
        /*0010*/ 	.short	0x0002
        /*0012*/ 	.short	0x0010
        /*0014*/ 	.byte	0x00, 0xf0, 0x11, 0x00


	//----- nvinfo : EIATTR_KPARAM_INFO
	.align		4
.L_11:
        /*0018*/ 	.byte	0x04, 0x17
        /*001a*/ 	.short	(.L_13 - .L_12)
.L_12:
        /*001c*/ 	.word	0x00000000
        /*0020*/ 	.short	0x0001
        /*0022*/ 	.short	0x0008
        /*0024*/ 	.byte	0x00, 0xf4, 0x21, 0x00


	//----- nvinfo : EIATTR_KPARAM_INFO
	.align		4
.L_13:
        /*0028*/ 	.byte	0x04, 0x17
        /*002a*/ 	.short	(.L_15 - .L_14)
.L_14:
        /*002c*/ 	.word	0x00000000
        /*0030*/ 	.short	0x0000
        /*0032*/ 	.short	0x0000
        /*0034*/ 	.byte	0x00, 0xf4, 0x21, 0x00


	//----- nvinfo : EIATTR_SPARSE_MMA_MASK
	.align		4
.L_15:
        /*0038*/ 	.byte	0x03, 0x50
        /*003a*/ 	.short	0x0000


	//----- nvinfo : EIATTR_MAXREG_COUNT
	.align		4
        /*003c*/ 	.byte	0x03, 0x1b
        /*003e*/ 	.short	0x00ff


	//----- nvinfo : EIATTR_EXIT_INSTR_OFFSETS
	.align		4
        /*0040*/ 	.byte	0x04, 0x1c
        /*0042*/ 	.short	(.L_17 - .L_16)


	//   ....[0]....
.L_16:
        /*0044*/ 	.word	0x000001b0


	//----- nvinfo : EIATTR_REQNTID
	.align		4
.L_17:
        /*0048*/ 	.byte	0x04, 0x10
        /*004a*/ 	.short	(.L_19 - .L_18)
.L_18:
        /*004c*/ 	.word	0x00000100
        /*0050*/ 	.word	0x00000001
        /*0054*/ 	.word	0x00000001


	//----- nvinfo : EIATTR_CBANK_PARAM_SIZE
	.align		4
.L_19:
        /*0058*/ 	.byte	0x03, 0x19
        /*005a*/ 	.short	0x0014


	//----- nvinfo : EIATTR_PARAM_CBANK
	.align		4
        /*005c*/ 	.byte	0x04, 0x0a
        /*005e*/ 	.short	(.L_21 - .L_20)
	.align		4
.L_20:
        /*0060*/ 	.word	index@(.nv.constant0.triton_poi_fused_convolution_relu_27)
        /*0064*/ 	.short	0x0210
        /*0066*/ 	.short	0x0014


	//----- nvinfo : EIATTR_SW_WAR
	.align		4
.L_21:
        /*0068*/ 	.byte	0x04, 0x36
        /*006a*/ 	.short	(.L_23 - .L_22)
.L_22:
        /*006c*/ 	.word	0x00000008
.L_23:


//--------------------- .nv.callgraph             --------------------------
	.section	.nv.callgraph,"",@"SHT_CUDA_CALLGRAPH"
	.align	4
	.sectionentsize	8
	.align		4
        /*0000*/ 	.word	0x00000000
	.align		4
        /*0004*/ 	.word	0xffffffff
	.align		4
        /*0008*/ 	.word	0x00000000
	.align		4
        /*000c*/ 	.word	0xfffffffe
	.align		4
        /*0010*/ 	.word	0x00000000
	.align		4
        /*0014*/ 	.word	0xfffffffd
	.align		4
        /*0018*/ 	.word	0x00000000
	.align		4
        /*001c*/ 	.word	0xfffffffc


//--------------------- .text.triton_poi_fused_convolution_relu_27 --------------------------
	.section	.text.triton_poi_fused_convolution_relu_27,"ax",@progbits
	.align	128
        .global         triton_poi_fused_convolution_relu_27
        .type           triton_poi_fused_convolution_relu_27,@function
        .size           triton_poi_fused_convolution_relu_27,(.L_x_1 - triton_poi_fused_convolution_relu_27)
        .other          triton_poi_fused_convolution_relu_27,@"STO_CUDA_ENTRY STV_DEFAULT"
triton_poi_fused_convolution_relu_27:
.text.triton_poi_fused_convolution_relu_27:
[----:B------:R-:W-:Y:S01]  /*0000*/  LDC R1, c[0x0][0x28] ;  /* 0x00000a00ff017b82 */ /* 0x000fe20000000800 */
[----:B------:R-:W1:Y:S07]  /*0010*/  S2R R0, SR_TID.X ;  /* 0x0000000000007919 */ /* 0x000e6e0000002100 */
[----:B------:R-:W2:Y:S01]  /*0020*/  LDC.64 R4, c[0x0][0x218] ;  /* 0x00008600ff047b82 */ /* 0x000ea20000000a00 */
[----:B------:R-:W-:Y:S01]  /*0030*/  ULDC.64 UR4, c[0x0][0x208] ;  /* 0x0000820000047ab9 */ /* 0x000fe20000000a00 */
[----:B------:R-:W3:Y:S06]  /*0040*/  S2R R7, SR_CTAID.X ;  /* 0x0000000000077919 */ /* 0x000eec0000002500 */
[----:B------:R-:W4:Y:S01]  /*0050*/  LDC.64 R2, c[0x0][0x210] ;  /* 0x00008400ff027b82 */ /* 0x000f220000000a00 */
[----:B-1----:R-:W-:-:S05]  /*0060*/  IMAD.SHL.U32 R0, R0, 0x2, RZ ;  /* 0x0000000200007824 */ /* 0x002fca00078e00ff */
[----:B------:R-:W-:-:S05]  /*0070*/  LOP3.LUT R0, R0, 0x1fe, RZ, 0xc0, !PT ;  /* 0x000001fe00007812 */ /* 0x000fca00078ec0ff */
[----:B---3--:R-:W-:-:S04]  /*0080*/  IMAD R7, R7, 0x200, R0 ;  /* 0x0000020007077824 */ /* 0x008fc800078e0200 */
[----:B------:R-:W-:-:S04]  /*0090*/  IMAD.HI R0, R7, 0x51eb851f, RZ ;  /* 0x51eb851f07007827 */ /* 0x000fc800078e02ff */
[----:B----4-:R-:W-:Y:S01]  /*00a0*/  IMAD.WIDE R2, R7, 0x4, R2 ;  /* 0x0000000407027825 */ /* 0x010fe200078e0202 */
[----:B------:R-:W-:-:S04]  /*00b0*/  SHF.R.U32.HI R9, RZ, 0x1f, R0 ;  /* 0x0000001fff097819 */ /* 0x000fc80000011600 */
[----:B------:R-:W-:Y:S01]  /*00c0*/  LEA.HI.SX32 R9, R0, R9, 0x19 ;  /* 0x0000000900097211 */ /* 0x000fe200078fcaff */
[----:B------:R-:W3:Y:S03]  /*00d0*/  LDG.E.64 R6, desc[UR4][R2.64] ;  /* 0x0000000402067981 */ /* 0x000ee6000c1e1b00 */
[----:B------:R-:W-:-:S04]  /*00e0*/  SHF.R.S32.HI R0, RZ, 0x1f, R9 ;  /* 0x0000001fff007819 */ /* 0x000fc80000011409 */
[----:B------:R-:W-:-:S04]  /*00f0*/  LEA.HI R0, R0, R9, RZ, 0x8 ;  /* 0x0000000900007211 */ /* 0x000fc800078f40ff */
[----:B------:R-:W-:-:S05]  /*0100*/  LOP3.LUT R0, R0, 0xffffff00, RZ, 0xc0, !PT ;  /* 0xffffff0000007812 */ /* 0x000fca00078ec0ff */
[----:B------:R-:W-:-:S04]  /*0110*/  IMAD.IADD R9, R9, 0x1, -R0 ;  /* 0x0000000109097824 */ /* 0x000fc800078e0a00 */
[----:B--2---:R-:W-:-:S06]  /*0120*/  IMAD.WIDE R4, R9, 0x4, R4 ;  /* 0x0000000409047825 */ /* 0x004fcc00078e0204 */
[----:B------:R-:W3:Y:S02]  /*0130*/  LDG.E.EL R4, desc[UR4][R4.64] ;  /* 0x0000000404047981 */ /* 0x000ee4000c2e1900 */
[CC--:B---3--:R-:W-:Y:S01]  /*0140*/  FSETP.GEU.AND P0, PT, R6.reuse, -R4.reuse, PT ;  /* 0x800000040600720b */ /* 0x0c8fe20003f0e000 */
[--C-:B------:R-:W-:Y:S01]  /*0150*/  FADD R6, R6, R4.reuse ;  /* 0x0000000406067221 */ /* 0x100fe20000000000 */
[C---:B------:R-:W-:Y:S01]  /*0160*/  FADD R0, R7.reuse, R4 ;  /* 0x0000000407007221 */ /* 0x040fe20000000000 */
[----:B------:R-:W-:-:S03]  /*0170*/  FSETP.GEU.AND P1, PT, R7, -R4, PT ;  /* 0x800000040700720b */ /* 0x000fc60003f2e000 */
[----:B------:R-:W-:Y:S02]  /*0180*/  FSEL R6, R6, RZ, P0 ;  /* 0x000000ff06067208 */ /* 0x000fe40000000000 */
[----:B------:R-:W-:-:S05]  /*0190*/  FSEL R7, R0, RZ, P1 ;  /* 0x000000ff00077208 */ /* 0x000fca0000800000 */
[----:B------:R-:W-:Y:S01]  /*01a0*/  STG.E.64 desc[UR4][R2.64], R6 ;  /* 0x0000000602007986 */ /* 0x000fe2000c101b04 */
[----:B------:R-:W-:Y:S05]  /*01b0*/  EXIT ;  /* 0x000000000000794d */ /* 0x000fea0003800000 */
.L_x_0:
[----:B------:R-:W-:-:S00]  /*01c0*/  BRA `(.L_x_0) ;  /* 0xfffffffc00fc7947 */ /* 0x000fc0000383ffff */
[----:B------:R-:W-:-:S00]  /*01d0*/  NOP ;  /* 0x0000000000007918 */ /* 0x000fc00000000000 */
        /* <DEDUP_REMOVED lines=10> */
.L_x_1:


//--------------------- .nv.constant0.triton_poi_fused_convolution_relu_27 --------------------------
	.section	.nv.constant0.triton_poi_fused_convolution_relu_27,"a",@progbits
	.sectionflags	@""
	.align	4
.nv.constant0.triton_poi_fused_convolution_relu_27:
	.zero		548
